//
// Generated by NVIDIA NVVM Compiler
//
// Compiler Build ID: CL-36424714
// Cuda compilation tools, release 13.0, V13.0.88
// Based on NVVM 20.0.0
//

.version 9.0
.target sm_100
.address_size 64

	// .globl	_Z19GrayScaleFilterCudaPhS_ii

.visible .entry _Z19GrayScaleFilterCudaPhS_ii(
	.param .u64 .ptr .align 1 _Z19GrayScaleFilterCudaPhS_ii_param_0,
	.param .u64 .ptr .align 1 _Z19GrayScaleFilterCudaPhS_ii_param_1,
	.param .u32 _Z19GrayScaleFilterCudaPhS_ii_param_2,
	.param .u32 _Z19GrayScaleFilterCudaPhS_ii_param_3
)
{
	.reg .pred 	%p<4>;
	.reg .b16 	%rs<5>;
	.reg .b32 	%r<16>;
	.reg .b32 	%f<7>;
	.reg .b64 	%rd<8>;

	ld.param.u64 	%rd1, [_Z19GrayScaleFilterCudaPhS_ii_param_0];
	ld.param.u64 	%rd2, [_Z19GrayScaleFilterCudaPhS_ii_param_1];
	ld.param.u32 	%r4, [_Z19GrayScaleFilterCudaPhS_ii_param_2];
	ld.param.u32 	%r5, [_Z19GrayScaleFilterCudaPhS_ii_param_3];
	mov.u32 	%r6, %ctaid.x;
	mov.u32 	%r7, %ntid.x;
	mov.u32 	%r8, %tid.x;
	mad.lo.s32 	%r1, %r6, %r7, %r8;
	mov.u32 	%r9, %ctaid.y;
	mov.u32 	%r10, %ntid.y;
	mov.u32 	%r11, %tid.y;
	mad.lo.s32 	%r12, %r9, %r10, %r11;
	setp.ge.s32 	%p1, %r1, %r4;
	setp.ge.s32 	%p2, %r12, %r5;
	or.pred  	%p3, %p1, %p2;
	@%p3 bra 	$L__BB0_2;
	cvta.to.global.u64 	%rd3, %rd1;
	cvta.to.global.u64 	%rd4, %rd2;
	mad.lo.s32 	%r13, %r5, %r1, %r12;
	shl.b32 	%r14, %r13, 2;
	cvt.s64.s32 	%rd5, %r14;
	add.s64 	%rd6, %rd3, %rd5;
	ld.global.u8 	%rs1, [%rd6];
	ld.global.u8 	%rs2, [%rd6+1];
	ld.global.u8 	%rs3, [%rd6+2];
	cvt.rn.f32.u16 	%f1, %rs1;
	cvt.rn.f32.u16 	%f2, %rs2;
	mul.f32 	%f3, %f2, 0f3F1645A2;
	fma.rn.f32 	%f4, %f1, 0f3E991687, %f3;
	cvt.rn.f32.u16 	%f5, %rs3;
	fma.rn.f32 	%f6, %f5, 0f3DE978D5, %f4;
	cvt.rzi.u32.f32 	%r15, %f6;
	cvt.u16.u32 	%rs4, %r15;
	add.s64 	%rd7, %rd4, %rd5;
	st.global.u8 	[%rd7], %rs4;
	st.global.u8 	[%rd7+1], %rs4;
	st.global.u8 	[%rd7+2], %rs4;
	st.global.u8 	[%rd7+3], %rs4;
$L__BB0_2:
	ret;

}


// ===== COMPILED SASS (sm_100) =====

	.target	sm_100

	.elftype	@"ET_EXEC"


//--------------------- .note.nv.tkinfo           --------------------------
	.section	.note.nv.tkinfo,"",@"SHT_NOTE"
	.sectionflags	@"SHF_NOTE_NV_TKINFO"
	.tkinfo
        /*0018*/ 	.word	0x00000002
        /*0030*/ 	.string	""
        /*0030*/ 	.string	"ptxas"
        /*0030*/ 	.string	"Cuda compilation tools, release 13.0, V13.0.88"
        /*0030*/ 	.string	"Build cuda_13.0.r13.0/compiler.36424714_0"
        /*0030*/ 	.string	"-arch sm_100 -m 64 "



//--------------------- .note.nv.cuinfo           --------------------------
	.section	.note.nv.cuinfo,"",@"SHT_NOTE"
	.sectionflags	@"SHF_NOTE_NV_CUINFO"
        /*0018*/ 	.short	0x0002
        /*001a*/ 	.short	0x0064
        /*001c*/ 	.short	0x0082
	.zero		2


//--------------------- .nv.info                  --------------------------
	.section	.nv.info,"",@"SHT_CUDA_INFO"
	.align	4


	//----- nvinfo : EIATTR_REGCOUNT
	.align		4
        /*0000*/ 	.byte	0x04, 0x2f
        /*0002*/ 	.short	(.L_1 - .L_0)
	.align		4
.L_0:
        /*0004*/ 	.word	index@(_Z19GrayScaleFilterCudaPhS_ii)
        /*0008*/ 	.word	0x0000000b


	//----- nvinfo : EIATTR_FRAME_SIZE
	.align		4
.L_1:
        /*000c*/ 	.byte	0x04, 0x11
        /*000e*/ 	.short	(.L_3 - .L_2)
	.align		4
.L_2:
        /*0010*/ 	.word	index@(_Z19GrayScaleFilterCudaPhS_ii)
        /*0014*/ 	.word	0x00000000


	//----- nvinfo : EIATTR_MIN_STACK_SIZE
	.align		4
.L_3:
        /*0018*/ 	.byte	0x04, 0x12
        /*001a*/ 	.short	(.L_5 - .L_4)
	.align		4
.L_4:
        /*001c*/ 	.word	index@(_Z19GrayScaleFilterCudaPhS_ii)
        /*0020*/ 	.word	0x00000000
.L_5:


//--------------------- .nv.compat                --------------------------
	.section	.nv.compat,"",@"SHT_CUDA_COMPAT_INFO"
	.align	4
        /*0000*/ 	.byte	0x02, 0x09, 0x00, 0x00, 0x02, 0x02, 0x01, 0x00, 0x02, 0x05, 0x05, 0x00, 0x03, 0x07, 0x01, 0x01
        /*0010*/ 	.byte	0x02, 0x03, 0x00, 0x00, 0x02, 0x06, 0x01, 0x00, 0x04, 0x0b, 0x08, 0x00, 0x09, 0x00, 0x00, 0x00
        /*0020*/ 	.byte	0x00, 0x00, 0x00, 0x00


//--------------------- .nv.info._Z19GrayScaleFilterCudaPhS_ii --------------------------
	.section	.nv.info._Z19GrayScaleFilterCudaPhS_ii,"",@"SHT_CUDA_INFO"
	.sectionflags	@""
	.align	4


	//----- nvinfo : EIATTR_CUDA_API_VERSION
	.align		4
        /*0000*/ 	.byte	0x04, 0x37
        /*0002*/ 	.short	(.L_7 - .L_6)
.L_6:
        /*0004*/ 	.word	0x00000082


	//----- nvinfo : EIATTR_KPARAM_INFO
	.align		4
.L_7:
        /*0008*/ 	.byte	0x04, 0x17
        /*000a*/ 	.short	(.L_9 - .L_8)
.L_8:
        /*000c*/ 	.word	0x00000000
        /*0010*/ 	.short	0x0003
        /*0012*/ 	.short	0x0014
        /*0014*/ 	.byte	0x00, 0xf0, 0x11, 0x00


	//----- nvinfo : EIATTR_KPARAM_INFO
	.align		4
.L_9:
        /*0018*/ 	.byte	0x04, 0x17
        /*001a*/ 	.short	(.L_11 - .L_10)
.L_10:
        /*001c*/ 	.word	0x00000000
        /*0020*/ 	.short	0x0002
        /*0022*/ 	.short	0x0010
        /*0024*/ 	.byte	0x00, 0xf0, 0x11, 0x00


	//----- nvinfo : EIATTR_KPARAM_INFO
	.align		4
.L_11:
        /*0028*/ 	.byte	0x04, 0x17
        /*002a*/ 	.short	(.L_13 - .L_12)
.L_12:
        /*002c*/ 	.word	0x00000000
        /*0030*/ 	.short	0x0001
        /*0032*/ 	.short	0x0008
        /*0034*/ 	.byte	0x00, 0xf5, 0x21, 0x00


	//----- nvinfo : EIATTR_KPARAM_INFO
	.align		4
.L_13:
        /*0038*/ 	.byte	0x04, 0x17
        /*003a*/ 	.short	(.L_15 - .L_14)
.L_14:
        /*003c*/ 	.word	0x00000000
        /*0040*/ 	.short	0x0000
        /*0042*/ 	.short	0x0000
        /*0044*/ 	.byte	0x00, 0xf5, 0x21, 0x00


	//----- nvinfo : EIATTR_SPARSE_MMA_MASK
	.align		4
.L_15:
        /*0048*/ 	.byte	0x03, 0x50
        /*004a*/ 	.short	0x0000


	//----- nvinfo : EIATTR_MAXREG_COUNT
	.align		4
        /*004c*/ 	.byte	0x03, 0x1b
        /*004e*/ 	.short	0x00ff


	//----- nvinfo : EIATTR_MERCURY_ISA_VERSION
	.align		4
        /*0050*/ 	.byte	0x03, 0x5f
        /*0052*/ 	.short	0x0101


	//----- nvinfo : EIATTR_VRC_CTA_INIT_COUNT
	.align		4
        /*0054*/ 	.byte	0x02, 0x4a
	.zero		1
	.zero		1


	//----- nvinfo : EIATTR_EXIT_INSTR_OFFSETS
	.align		4
        /*0058*/ 	.byte	0x04, 0x1c
        /*005a*/ 	.short	(.L_17 - .L_16)


	//   ....[0]....
.L_16:
        /*005c*/ 	.word	0x000000c0


	//   ....[1]....
        /*0060*/ 	.word	0x00000240


	//----- nvinfo : EIATTR_CBANK_PARAM_SIZE
	.align		4
.L_17:
        /*0064*/ 	.byte	0x03, 0x19
        /*0066*/ 	.short	0x0018


	//----- nvinfo : EIATTR_PARAM_CBANK
	.align		4
        /*0068*/ 	.byte	0x04, 0x0a
        /*006a*/ 	.short	(.L_19 - .L_18)
	.align		4
.L_18:
        /*006c*/ 	.word	index@(.nv.constant0._Z19GrayScaleFilterCudaPhS_ii)
        /*0070*/ 	.short	0x0380
        /*0072*/ 	.short	0x0018


	//----- nvinfo : EIATTR_SW_WAR
	.align		4
.L_19:
        /*0074*/ 	.byte	0x04, 0x36
        /*0076*/ 	.short	(.L_21 - .L_20)
.L_20:
        /*0078*/ 	.word	0x00000008
.L_21:


//--------------------- .nv.callgraph             --------------------------
	.section	.nv.callgraph,"",@"SHT_CUDA_CALLGRAPH"
	.align	4
	.sectionentsize	8
	.align		4
        /*0000*/ 	.word	0x00000000
	.align		4
        /*0004*/ 	.word	0xffffffff
	.align		4
        /*0008*/ 	.word	0x00000000
	.align		4
        /*000c*/ 	.word	0xfffffffe
	.align		4
        /*0010*/ 	.word	0x00000000
	.align		4
        /*0014*/ 	.word	0xfffffffd
	.align		4
        /*0018*/ 	.word	0x00000000
	.align		4
        /*001c*/ 	.word	0xfffffffc


//--------------------- .text._Z19GrayScaleFilterCudaPhS_ii --------------------------
	.section	.text._Z19GrayScaleFilterCudaPhS_ii,"ax",@progbits
	.align	128
        .global         _Z19GrayScaleFilterCudaPhS_ii
        .type           _Z19GrayScaleFilterCudaPhS_ii,@function
        .size           _Z19GrayScaleFilterCudaPhS_ii,(.L_x_1 - _Z19GrayScaleFilterCudaPhS_ii)
        .other          _Z19GrayScaleFilterCudaPhS_ii,@"STO_CUDA_ENTRY STV_DEFAULT"
_Z19GrayScaleFilterCudaPhS_ii:
.text._Z19GrayScaleFilterCudaPhS_ii:
[----:B------:R-:W-:Y:S01]  /*0000*/  LDC R1, c[0x0][0x37c] ;  /* 0x0000df00ff017b82 */ /* 0x000fe20000000800 */
[----:B------:R-:W0:Y:S07]  /*0010*/  S2R R2, SR_TID.Y ;  /* 0x0000000000027919 */ /* 0x000e2e0000002200 */
[----:B------:R-:W1:Y:S01]  /*0020*/  LDC R0, c[0x0][0x360] ;  /* 0x0000d800ff007b82 */ /* 0x000e620000000800 */
[----:B------:R-:W2:Y:S01]  /*0030*/  LDCU.64 UR6, c[0x0][0x390] ;  /* 0x00007200ff0677ac */ /* 0x000ea20008000a00 */
[----:B------:R-:W1:Y:S06]  /*0040*/  S2R R5, SR_TID.X ;  /* 0x0000000000057919 */ /* 0x000e6c0000002100 */
[----:B------:R-:W0:Y:S08]  /*0050*/  S2UR UR5, SR_CTAID.Y ;  /* 0x00000000000579c3 */ /* 0x000e300000002600 */
[----:B------:R-:W0:Y:S08]  /*0060*/  LDC R3, c[0x0][0x364] ;  /* 0x0000d900ff037b82 */ /* 0x000e300000000800 */
[----:B------:R-:W1:Y:S01]  /*0070*/  S2UR UR4, SR_CTAID.X ;  /* 0x00000000000479c3 */ /* 0x000e620000002500 */
[----:B0-----:R-:W-:-:S05]  /*0080*/  IMAD R3, R3, UR5, R2 ;  /* 0x0000000503037c24 */ /* 0x001fca000f8e0202 */
[----:B--2---:R-:W-:Y:S01]  /*0090*/  ISETP.GE.AND P0, PT, R3, UR7, PT ;  /* 0x0000000703007c0c */ /* 0x004fe2000bf06270 */
[----:B-1----:R-:W-:-:S05]  /*00a0*/  IMAD R0, R0, UR4, R5 ;  /* 0x0000000400007c24 */ /* 0x002fca000f8e0205 */
[----:B------:R-:W-:-:S13]  /*00b0*/  ISETP.GE.OR P0, PT, R0, UR6, P0 ;  /* 0x0000000600007c0c */ /* 0x000fda0008706670 */
[----:B------:R-:W-:Y:S05]  /*00c0*/  @P0 EXIT ;  /* 0x000000000000094d */ /* 0x000fea0003800000 */
[----:B------:R-:W0:Y:S01]  /*00d0*/  LDCU.128 UR8, c[0x0][0x380] ;  /* 0x00007000ff0877ac */ /* 0x000e220008000c00 */
[----:B------:R-:W-:Y:S01]  /*00e0*/  IMAD R0, R0, UR7, R3 ;  /* 0x0000000700007c24 */ /* 0x000fe2000f8e0203 */
[----:B------:R-:W1:Y:S03]  /*00f0*/  LDCU.64 UR4, c[0x0][0x358] ;  /* 0x00006b00ff0477ac */ /* 0x000e660008000a00 */
[----:B------:R-:W-:-:S05]  /*0100*/  IMAD.SHL.U32 R0, R0, 0x4, RZ ;  /* 0x0000000400007824 */ /* 0x000fca00078e00ff */
[----:B------:R-:W-:Y:S02]  /*0110*/  SHF.R.S32.HI R8, RZ, 0x1f, R0 ;  /* 0x0000001fff087819 */ /* 0x000fe40000011400 */
[----:B0-----:R-:W-:-:S04]  /*0120*/  IADD3 R2, P0, PT, R0, UR8, RZ ;  /* 0x0000000800027c10 */ /* 0x001fc8000ff1e0ff */
[----:B------:R-:W-:-:S05]  /*0130*/  IADD3.X R3, PT, PT, R8, UR9, RZ, P0, !PT ;  /* 0x0000000908037c10 */ /* 0x000fca00087fe4ff */
[----:B-1----:R-:W2:Y:S04]  /*0140*/  LDG.E.U8 R5, desc[UR4][R2.64+0x1] ;  /* 0x0000010402057981 */ /* 0x002ea8000c1e1100 */
[----:B------:R-:W3:Y:S04]  /*0150*/  LDG.E.U8 R4, desc[UR4][R2.64] ;  /* 0x0000000402047981 */ /* 0x000ee8000c1e1100 */
[----:B------:R-:W4:Y:S01]  /*0160*/  LDG.E.U8 R6, desc[UR4][R2.64+0x2] ;  /* 0x0000020402067981 */ /* 0x000f22000c1e1100 */
[----:B--2---:R-:W-:Y:S02]  /*0170*/  I2FP.F32.U32 R5, R5 ;  /* 0x0000000500057245 */ /* 0x004fe40000201000 */
[----:B---3--:R-:W-:-:S03]  /*0180*/  I2FP.F32.U32 R4, R4 ;  /* 0x0000000400047245 */ /* 0x008fc60000201000 */
[----:B------:R-:W-:Y:S01]  /*0190*/  FMUL R5, R5, 0.58700001239776611328 ;  /* 0x3f1645a205057820 */ /* 0x000fe20000400000 */
[----:B----4-:R-:W-:-:S03]  /*01a0*/  I2FP.F32.U32 R7, R6 ;  /* 0x0000000600077245 */ /* 0x010fc60000201000 */
[----:B------:R-:W-:-:S04]  /*01b0*/  FFMA R4, R4, 0.29899999499320983887, R5 ;  /* 0x3e99168704047823 */ /* 0x000fc80000000005 */
[----:B------:R-:W-:Y:S01]  /*01c0*/  FFMA R7, R7, 0.11400000005960464478, R4 ;  /* 0x3de978d507077823 */ /* 0x000fe20000000004 */
[----:B------:R-:W-:-:S04]  /*01d0*/  IADD3 R4, P0, PT, R0, UR10, RZ ;  /* 0x0000000a00047c10 */ /* 0x000fc8000ff1e0ff */
[----:B------:R-:W-:Y:S01]  /*01e0*/  IADD3.X R5, PT, PT, R8, UR11, RZ, P0, !PT ;  /* 0x0000000b08057c10 */ /* 0x000fe200087fe4ff */
[----:B------:R-:W0:Y:S04]  /*01f0*/  F2I.U32.TRUNC.NTZ R7, R7 ;  /* 0x0000000700077305 */ /* 0x000e28000020f000 */
[----:B0-----:R-:W-:Y:S04]  /*0200*/  STG.E.U8 desc[UR4][R4.64], R7 ;  /* 0x0000000704007986 */ /* 0x001fe8000c101104 */
[----:B------:R-:W-:Y:S04]  /*0210*/  STG.E.U8 desc[UR4][R4.64+0x1], R7 ;  /* 0x0000010704007986 */ /* 0x000fe8000c101104 */
[----:B------:R-:W-:Y:S04]  /*0220*/  STG.E.U8 desc[UR4][R4.64+0x2], R7 ;  /* 0x0000020704007986 */ /* 0x000fe8000c101104 */
[----:B------:R-:W-:Y:S01]  /*0230*/  STG.E.U8 desc[UR4][R4.64+0x3], R7 ;  /* 0x0000030704007986 */ /* 0x000fe2000c101104 */
[----:B------:R-:W-:Y:S05]  /*0240*/  EXIT ;  /* 0x000000000000794d */ /* 0x000fea0003800000 */
.L_x_0:
[----:B------:R-:W-:-:S00]  /*0250*/  BRA `(.L_x_0) ;  /* 0xfffffffc00fc7947 */ /* 0x000fc0000383ffff */
[----:B------:R-:W-:-:S00]  /*0260*/  NOP ;  /* 0x0000000000007918 */ /* 0x000fc00000000000 */
        /* <DEDUP_REMOVED lines=9> */
.L_x_1:


//--------------------- .nv.shared.reserved.0     --------------------------
	.section	.nv.shared.reserved.0,"aw",@nobits
	.weak		__nv_reservedSMEM_offset_0_alias
	.size		__nv_reservedSMEM_offset_0_alias, 0, 64
	.other		__nv_reservedSMEM_offset_0_alias,@"STO_CUDA_RESERVED_SHARED STV_DEFAULT"
__nv_reservedSMEM_offset_0_alias:
	.zero		0
	.zero		64


//--------------------- .nv.constant0._Z19GrayScaleFilterCudaPhS_ii --------------------------
	.section	.nv.constant0._Z19GrayScaleFilterCudaPhS_ii,"a",@progbits
	.sectionflags	@""
	.align	4
.nv.constant0._Z19GrayScaleFilterCudaPhS_ii:
	.zero		920


//--------------------- SYMBOLS --------------------------

	.type		.nv.reservedSmem.offset0,@object
	.size		.nv.reservedSmem.offset0,0x4
